//
// Generated by NVIDIA NVVM Compiler
//
// Compiler Build ID: CL-36424714
// Cuda compilation tools, release 13.0, V13.0.88
// Based on NVVM 20.0.0
//

.version 9.0
.target sm_100
.address_size 64

	// .globl	_Z8RankSortPiS_

.visible .entry _Z8RankSortPiS_(
	.param .u64 .ptr .align 1 _Z8RankSortPiS__param_0,
	.param .u64 .ptr .align 1 _Z8RankSortPiS__param_1
)
{
	.reg .pred 	%p<255>;
	.reg .b32 	%r<132>;
	.reg .b64 	%rd<383>;

	ld.param.u64 	%rd129, [_Z8RankSortPiS__param_0];
	ld.param.u64 	%rd130, [_Z8RankSortPiS__param_1];
	cvta.to.global.u64 	%rd1, %rd130;
	cvta.to.global.u64 	%rd2, %rd129;
	mov.u32 	%r3, %tid.x;
	mul.wide.u32 	%rd131, %r3, 4;
	add.s64 	%rd3, %rd2, %rd131;
	ld.global.u32 	%r2, [%rd3];
	ld.global.u32 	%r4, [%rd2];
	setp.eq.s32 	%p1, %r2, %r4;
	setp.ne.s32 	%p2, %r3, 0;
	and.pred  	%p3, %p1, %p2;
	selp.u32 	%r5, 1, 0, %p3;
	mul.wide.u32 	%rd132, %r5, 4;
	add.s64 	%rd133, %rd1, %rd132;
	st.global.u32 	[%rd133], %r2;
	ld.global.u32 	%r6, [%rd2+4];
	setp.eq.s32 	%p4, %r2, %r6;
	setp.gt.u32 	%p5, %r3, 1;
	and.pred  	%p6, %p4, %p5;
	selp.u32 	%r7, 1, 0, %p6;
	mul.wide.u32 	%rd134, %r7, 4;
	add.s64 	%rd135, %rd1, %rd134;
	st.global.u32 	[%rd135], %r2;
	ld.global.u32 	%r8, [%rd3];
	setp.gt.s32 	%p7, %r2, %r8;
	mov.b64 	%rd321, 1;
	@%p7 bra 	$L__BB0_2;
	ld.global.u32 	%r9, [%rd2+8];
	setp.eq.s32 	%p8, %r2, %r9;
	setp.gt.u32 	%p9, %r3, 2;
	and.pred  	%p10, %p8, %p9;
	selp.u64 	%rd321, 1, 0, %p10;
$L__BB0_2:
	shl.b64 	%rd137, %rd321, 2;
	add.s64 	%rd138, %rd1, %rd137;
	st.global.u32 	[%rd138], %r2;
	ld.global.u32 	%r10, [%rd3];
	setp.gt.s32 	%p11, %r2, %r10;
	mov.b64 	%rd322, 1;
	@%p11 bra 	$L__BB0_4;
	ld.global.u32 	%r11, [%rd2+12];
	setp.eq.s32 	%p12, %r2, %r11;
	setp.gt.u32 	%p13, %r3, 3;
	and.pred  	%p14, %p12, %p13;
	selp.u64 	%rd322, 1, 0, %p14;
$L__BB0_4:
	shl.b64 	%rd140, %rd322, 2;
	add.s64 	%rd141, %rd1, %rd140;
	st.global.u32 	[%rd141], %r2;
	ld.global.u32 	%r12, [%rd3];
	setp.gt.s32 	%p15, %r2, %r12;
	mov.b64 	%rd323, 1;
	@%p15 bra 	$L__BB0_6;
	ld.global.u32 	%r13, [%rd2+16];
	setp.eq.s32 	%p16, %r2, %r13;
	setp.gt.u32 	%p17, %r3, 4;
	and.pred  	%p18, %p16, %p17;
	selp.u64 	%rd323, 1, 0, %p18;
$L__BB0_6:
	shl.b64 	%rd143, %rd323, 2;
	add.s64 	%rd144, %rd1, %rd143;
	st.global.u32 	[%rd144], %r2;
	ld.global.u32 	%r14, [%rd3];
	setp.gt.s32 	%p19, %r2, %r14;
	mov.b64 	%rd324, 1;
	@%p19 bra 	$L__BB0_8;
	ld.global.u32 	%r15, [%rd2+20];
	setp.eq.s32 	%p20, %r2, %r15;
	setp.gt.u32 	%p21, %r3, 5;
	and.pred  	%p22, %p20, %p21;
	selp.u64 	%rd324, 1, 0, %p22;
$L__BB0_8:
	shl.b64 	%rd146, %rd324, 2;
	add.s64 	%rd147, %rd1, %rd146;
	st.global.u32 	[%rd147], %r2;
	ld.global.u32 	%r16, [%rd3];
	setp.gt.s32 	%p23, %r2, %r16;
	mov.b64 	%rd325, 1;
	@%p23 bra 	$L__BB0_10;
	ld.global.u32 	%r17, [%rd2+24];
	setp.eq.s32 	%p24, %r2, %r17;
	setp.gt.u32 	%p25, %r3, 6;
	and.pred  	%p26, %p24, %p25;
	selp.u64 	%rd325, 1, 0, %p26;
$L__BB0_10:
	shl.b64 	%rd149, %rd325, 2;
	add.s64 	%rd150, %rd1, %rd149;
	st.global.u32 	[%rd150], %r2;
	ld.global.u32 	%r18, [%rd3];
	setp.gt.s32 	%p27, %r2, %r18;
	mov.b64 	%rd326, 1;
	@%p27 bra 	$L__BB0_12;
	ld.global.u32 	%r19, [%rd2+28];
	setp.eq.s32 	%p28, %r2, %r19;
	setp.gt.u32 	%p29, %r3, 7;
	and.pred  	%p30, %p28, %p29;
	selp.u64 	%rd326, 1, 0, %p30;
$L__BB0_12:
	shl.b64 	%rd152, %rd326, 2;
	add.s64 	%rd153, %rd1, %rd152;
	st.global.u32 	[%rd153], %r2;
	ld.global.u32 	%r20, [%rd3];
	setp.gt.s32 	%p31, %r2, %r20;
	mov.b64 	%rd327, 1;
	@%p31 bra 	$L__BB0_14;
	ld.global.u32 	%r21, [%rd2+32];
	setp.eq.s32 	%p32, %r2, %r21;
	setp.gt.u32 	%p33, %r3, 8;
	and.pred  	%p34, %p32, %p33;
	selp.u64 	%rd327, 1, 0, %p34;
$L__BB0_14:
	shl.b64 	%rd155, %rd327, 2;
	add.s64 	%rd156, %rd1, %rd155;
	st.global.u32 	[%rd156], %r2;
	ld.global.u32 	%r22, [%rd3];
	setp.gt.s32 	%p35, %r2, %r22;
	mov.b64 	%rd328, 1;
	@%p35 bra 	$L__BB0_16;
	ld.global.u32 	%r23, [%rd2+36];
	setp.eq.s32 	%p36, %r2, %r23;
	setp.gt.u32 	%p37, %r3, 9;
	and.pred  	%p38, %p36, %p37;
	selp.u64 	%rd328, 1, 0, %p38;
$L__BB0_16:
	shl.b64 	%rd158, %rd328, 2;
	add.s64 	%rd159, %rd1, %rd158;
	st.global.u32 	[%rd159], %r2;
	ld.global.u32 	%r24, [%rd3];
	setp.gt.s32 	%p39, %r2, %r24;
	mov.b64 	%rd329, 1;
	@%p39 bra 	$L__BB0_18;
	ld.global.u32 	%r25, [%rd2+40];
	setp.eq.s32 	%p40, %r2, %r25;
	setp.gt.u32 	%p41, %r3, 10;
	and.pred  	%p42, %p40, %p41;
	selp.u64 	%rd329, 1, 0, %p42;
$L__BB0_18:
	shl.b64 	%rd161, %rd329, 2;
	add.s64 	%rd162, %rd1, %rd161;
	st.global.u32 	[%rd162], %r2;
	ld.global.u32 	%r26, [%rd3];
	setp.gt.s32 	%p43, %r2, %r26;
	mov.b64 	%rd330, 1;
	@%p43 bra 	$L__BB0_20;
	ld.global.u32 	%r27, [%rd2+44];
	setp.eq.s32 	%p44, %r2, %r27;
	setp.gt.u32 	%p45, %r3, 11;
	and.pred  	%p46, %p44, %p45;
	selp.u64 	%rd330, 1, 0, %p46;
$L__BB0_20:
	shl.b64 	%rd164, %rd330, 2;
	add.s64 	%rd165, %rd1, %rd164;
	st.global.u32 	[%rd165], %r2;
	ld.global.u32 	%r28, [%rd3];
	setp.gt.s32 	%p47, %r2, %r28;
	mov.b64 	%rd331, 1;
	@%p47 bra 	$L__BB0_22;
	ld.global.u32 	%r29, [%rd2+48];
	setp.eq.s32 	%p48, %r2, %r29;
	setp.gt.u32 	%p49, %r3, 12;
	and.pred  	%p50, %p48, %p49;
	selp.u64 	%rd331, 1, 0, %p50;
$L__BB0_22:
	shl.b64 	%rd167, %rd331, 2;
	add.s64 	%rd168, %rd1, %rd167;
	st.global.u32 	[%rd168], %r2;
	ld.global.u32 	%r30, [%rd3];
	setp.gt.s32 	%p51, %r2, %r30;
	mov.b64 	%rd332, 1;
	@%p51 bra 	$L__BB0_24;
	ld.global.u32 	%r31, [%rd2+52];
	setp.eq.s32 	%p52, %r2, %r31;
	setp.gt.u32 	%p53, %r3, 13;
	and.pred  	%p54, %p52, %p53;
	selp.u64 	%rd332, 1, 0, %p54;
$L__BB0_24:
	shl.b64 	%rd170, %rd332, 2;
	add.s64 	%rd171, %rd1, %rd170;
	st.global.u32 	[%rd171], %r2;
	ld.global.u32 	%r32, [%rd3];
	setp.gt.s32 	%p55, %r2, %r32;
	mov.b64 	%rd333, 1;
	@%p55 bra 	$L__BB0_26;
	ld.global.u32 	%r33, [%rd2+56];
	setp.eq.s32 	%p56, %r2, %r33;
	setp.gt.u32 	%p57, %r3, 14;
	and.pred  	%p58, %p56, %p57;
	selp.u64 	%rd333, 1, 0, %p58;
$L__BB0_26:
	shl.b64 	%rd173, %rd333, 2;
	add.s64 	%rd174, %rd1, %rd173;
	st.global.u32 	[%rd174], %r2;
	ld.global.u32 	%r34, [%rd3];
	setp.gt.s32 	%p59, %r2, %r34;
	mov.b64 	%rd334, 1;
	@%p59 bra 	$L__BB0_28;
	ld.global.u32 	%r35, [%rd2+60];
	setp.eq.s32 	%p60, %r2, %r35;
	setp.gt.u32 	%p61, %r3, 15;
	and.pred  	%p62, %p60, %p61;
	selp.u64 	%rd334, 1, 0, %p62;
$L__BB0_28:
	shl.b64 	%rd176, %rd334, 2;
	add.s64 	%rd177, %rd1, %rd176;
	st.global.u32 	[%rd177], %r2;
	ld.global.u32 	%r36, [%rd3];
	setp.gt.s32 	%p63, %r2, %r36;
	mov.b64 	%rd335, 1;
	@%p63 bra 	$L__BB0_30;
	ld.global.u32 	%r37, [%rd2+64];
	setp.eq.s32 	%p64, %r2, %r37;
	setp.gt.u32 	%p65, %r3, 16;
	and.pred  	%p66, %p64, %p65;
	selp.u64 	%rd335, 1, 0, %p66;
$L__BB0_30:
	shl.b64 	%rd179, %rd335, 2;
	add.s64 	%rd180, %rd1, %rd179;
	st.global.u32 	[%rd180], %r2;
	ld.global.u32 	%r38, [%rd3];
	setp.gt.s32 	%p67, %r2, %r38;
	mov.b64 	%rd336, 1;
	@%p67 bra 	$L__BB0_32;
	ld.global.u32 	%r39, [%rd2+68];
	setp.eq.s32 	%p68, %r2, %r39;
	setp.gt.u32 	%p69, %r3, 17;
	and.pred  	%p70, %p68, %p69;
	selp.u64 	%rd336, 1, 0, %p70;
$L__BB0_32:
	shl.b64 	%rd182, %rd336, 2;
	add.s64 	%rd183, %rd1, %rd182;
	st.global.u32 	[%rd183], %r2;
	ld.global.u32 	%r40, [%rd3];
	setp.gt.s32 	%p71, %r2, %r40;
	mov.b64 	%rd337, 1;
	@%p71 bra 	$L__BB0_34;
	ld.global.u32 	%r41, [%rd2+72];
	setp.eq.s32 	%p72, %r2, %r41;
	setp.gt.u32 	%p73, %r3, 18;
	and.pred  	%p74, %p72, %p73;
	selp.u64 	%rd337, 1, 0, %p74;
$L__BB0_34:
	shl.b64 	%rd185, %rd337, 2;
	add.s64 	%rd186, %rd1, %rd185;
	st.global.u32 	[%rd186], %r2;
	ld.global.u32 	%r42, [%rd3];
	setp.gt.s32 	%p75, %r2, %r42;
	mov.b64 	%rd338, 1;
	@%p75 bra 	$L__BB0_36;
	ld.global.u32 	%r43, [%rd2+76];
	setp.eq.s32 	%p76, %r2, %r43;
	setp.gt.u32 	%p77, %r3, 19;
	and.pred  	%p78, %p76, %p77;
	selp.u64 	%rd338, 1, 0, %p78;
$L__BB0_36:
	shl.b64 	%rd188, %rd338, 2;
	add.s64 	%rd189, %rd1, %rd188;
	st.global.u32 	[%rd189], %r2;
	ld.global.u32 	%r44, [%rd3];
	setp.gt.s32 	%p79, %r2, %r44;
	mov.b64 	%rd339, 1;
	@%p79 bra 	$L__BB0_38;
	ld.global.u32 	%r45, [%rd2+80];
	setp.eq.s32 	%p80, %r2, %r45;
	setp.gt.u32 	%p81, %r3, 20;
	and.pred  	%p82, %p80, %p81;
	selp.u64 	%rd339, 1, 0, %p82;
$L__BB0_38:
	shl.b64 	%rd191, %rd339, 2;
	add.s64 	%rd192, %rd1, %rd191;
	st.global.u32 	[%rd192], %r2;
	ld.global.u32 	%r46, [%rd3];
	setp.gt.s32 	%p83, %r2, %r46;
	mov.b64 	%rd340, 1;
	@%p83 bra 	$L__BB0_40;
	ld.global.u32 	%r47, [%rd2+84];
	setp.eq.s32 	%p84, %r2, %r47;
	setp.gt.u32 	%p85, %r3, 21;
	and.pred  	%p86, %p84, %p85;
	selp.u64 	%rd340, 1, 0, %p86;
$L__BB0_40:
	shl.b64 	%rd194, %rd340, 2;
	add.s64 	%rd195, %rd1, %rd194;
	st.global.u32 	[%rd195], %r2;
	ld.global.u32 	%r48, [%rd3];
	setp.gt.s32 	%p87, %r2, %r48;
	mov.b64 	%rd341, 1;
	@%p87 bra 	$L__BB0_42;
	ld.global.u32 	%r49, [%rd2+88];
	setp.eq.s32 	%p88, %r2, %r49;
	setp.gt.u32 	%p89, %r3, 22;
	and.pred  	%p90, %p88, %p89;
	selp.u64 	%rd341, 1, 0, %p90;
$L__BB0_42:
	shl.b64 	%rd197, %rd341, 2;
	add.s64 	%rd198, %rd1, %rd197;
	st.global.u32 	[%rd198], %r2;
	ld.global.u32 	%r50, [%rd3];
	setp.gt.s32 	%p91, %r2, %r50;
	mov.b64 	%rd342, 1;
	@%p91 bra 	$L__BB0_44;
	ld.global.u32 	%r51, [%rd2+92];
	setp.eq.s32 	%p92, %r2, %r51;
	setp.gt.u32 	%p93, %r3, 23;
	and.pred  	%p94, %p92, %p93;
	selp.u64 	%rd342, 1, 0, %p94;
$L__BB0_44:
	shl.b64 	%rd200, %rd342, 2;
	add.s64 	%rd201, %rd1, %rd200;
	st.global.u32 	[%rd201], %r2;
	ld.global.u32 	%r52, [%rd3];
	setp.gt.s32 	%p95, %r2, %r52;
	mov.b64 	%rd343, 1;
	@%p95 bra 	$L__BB0_46;
	ld.global.u32 	%r53, [%rd2+96];
	setp.eq.s32 	%p96, %r2, %r53;
	setp.gt.u32 	%p97, %r3, 24;
	and.pred  	%p98, %p96, %p97;
	selp.u64 	%rd343, 1, 0, %p98;
$L__BB0_46:
	shl.b64 	%rd203, %rd343, 2;
	add.s64 	%rd204, %rd1, %rd203;
	st.global.u32 	[%rd204], %r2;
	ld.global.u32 	%r54, [%rd3];
	setp.gt.s32 	%p99, %r2, %r54;
	mov.b64 	%rd344, 1;
	@%p99 bra 	$L__BB0_48;
	ld.global.u32 	%r55, [%rd2+100];
	setp.eq.s32 	%p100, %r2, %r55;
	setp.gt.u32 	%p101, %r3, 25;
	and.pred  	%p102, %p100, %p101;
	selp.u64 	%rd344, 1, 0, %p102;
$L__BB0_48:
	shl.b64 	%rd206, %rd344, 2;
	add.s64 	%rd207, %rd1, %rd206;
	st.global.u32 	[%rd207], %r2;
	ld.global.u32 	%r56, [%rd3];
	setp.gt.s32 	%p103, %r2, %r56;
	mov.b64 	%rd345, 1;
	@%p103 bra 	$L__BB0_50;
	ld.global.u32 	%r57, [%rd2+104];
	setp.eq.s32 	%p104, %r2, %r57;
	setp.gt.u32 	%p105, %r3, 26;
	and.pred  	%p106, %p104, %p105;
	selp.u64 	%rd345, 1, 0, %p106;
$L__BB0_50:
	shl.b64 	%rd209, %rd345, 2;
	add.s64 	%rd210, %rd1, %rd209;
	st.global.u32 	[%rd210], %r2;
	ld.global.u32 	%r58, [%rd3];
	setp.gt.s32 	%p107, %r2, %r58;
	mov.b64 	%rd346, 1;
	@%p107 bra 	$L__BB0_52;
	ld.global.u32 	%r59, [%rd2+108];
	setp.eq.s32 	%p108, %r2, %r59;
	setp.gt.u32 	%p109, %r3, 27;
	and.pred  	%p110, %p108, %p109;
	selp.u64 	%rd346, 1, 0, %p110;
$L__BB0_52:
	shl.b64 	%rd212, %rd346, 2;
	add.s64 	%rd213, %rd1, %rd212;
	st.global.u32 	[%rd213], %r2;
	ld.global.u32 	%r60, [%rd3];
	setp.gt.s32 	%p111, %r2, %r60;
	mov.b64 	%rd347, 1;
	@%p111 bra 	$L__BB0_54;
	ld.global.u32 	%r61, [%rd2+112];
	setp.eq.s32 	%p112, %r2, %r61;
	setp.gt.u32 	%p113, %r3, 28;
	and.pred  	%p114, %p112, %p113;
	selp.u64 	%rd347, 1, 0, %p114;
$L__BB0_54:
	shl.b64 	%rd215, %rd347, 2;
	add.s64 	%rd216, %rd1, %rd215;
	st.global.u32 	[%rd216], %r2;
	ld.global.u32 	%r62, [%rd3];
	setp.gt.s32 	%p115, %r2, %r62;
	mov.b64 	%rd348, 1;
	@%p115 bra 	$L__BB0_56;
	ld.global.u32 	%r63, [%rd2+116];
	setp.eq.s32 	%p116, %r2, %r63;
	setp.gt.u32 	%p117, %r3, 29;
	and.pred  	%p118, %p116, %p117;
	selp.u64 	%rd348, 1, 0, %p118;
$L__BB0_56:
	shl.b64 	%rd218, %rd348, 2;
	add.s64 	%rd219, %rd1, %rd218;
	st.global.u32 	[%rd219], %r2;
	ld.global.u32 	%r64, [%rd3];
	setp.gt.s32 	%p119, %r2, %r64;
	mov.b64 	%rd349, 1;
	@%p119 bra 	$L__BB0_58;
	ld.global.u32 	%r65, [%rd2+120];
	setp.eq.s32 	%p120, %r2, %r65;
	setp.gt.u32 	%p121, %r3, 30;
	and.pred  	%p122, %p120, %p121;
	selp.u64 	%rd349, 1, 0, %p122;
$L__BB0_58:
	shl.b64 	%rd221, %rd349, 2;
	add.s64 	%rd222, %rd1, %rd221;
	st.global.u32 	[%rd222], %r2;
	ld.global.u32 	%r66, [%rd3];
	setp.gt.s32 	%p123, %r2, %r66;
	mov.b64 	%rd350, 1;
	@%p123 bra 	$L__BB0_60;
	ld.global.u32 	%r67, [%rd2+124];
	setp.eq.s32 	%p124, %r2, %r67;
	setp.gt.u32 	%p125, %r3, 31;
	and.pred  	%p126, %p124, %p125;
	selp.u64 	%rd350, 1, 0, %p126;
$L__BB0_60:
	shl.b64 	%rd224, %rd350, 2;
	add.s64 	%rd225, %rd1, %rd224;
	st.global.u32 	[%rd225], %r2;
	ld.global.u32 	%r68, [%rd3];
	setp.gt.s32 	%p127, %r2, %r68;
	mov.b64 	%rd351, 1;
	@%p127 bra 	$L__BB0_62;
	ld.global.u32 	%r69, [%rd2+128];
	setp.eq.s32 	%p128, %r2, %r69;
	setp.gt.u32 	%p129, %r3, 32;
	and.pred  	%p130, %p128, %p129;
	selp.u64 	%rd351, 1, 0, %p130;
$L__BB0_62:
	shl.b64 	%rd227, %rd351, 2;
	add.s64 	%rd228, %rd1, %rd227;
	st.global.u32 	[%rd228], %r2;
	ld.global.u32 	%r70, [%rd3];
	setp.gt.s32 	%p131, %r2, %r70;
	mov.b64 	%rd352, 1;
	@%p131 bra 	$L__BB0_64;
	ld.global.u32 	%r71, [%rd2+132];
	setp.eq.s32 	%p132, %r2, %r71;
	setp.gt.u32 	%p133, %r3, 33;
	and.pred  	%p134, %p132, %p133;
	selp.u64 	%rd352, 1, 0, %p134;
$L__BB0_64:
	shl.b64 	%rd230, %rd352, 2;
	add.s64 	%rd231, %rd1, %rd230;
	st.global.u32 	[%rd231], %r2;
	ld.global.u32 	%r72, [%rd3];
	setp.gt.s32 	%p135, %r2, %r72;
	mov.b64 	%rd353, 1;
	@%p135 bra 	$L__BB0_66;
	ld.global.u32 	%r73, [%rd2+136];
	setp.eq.s32 	%p136, %r2, %r73;
	setp.gt.u32 	%p137, %r3, 34;
	and.pred  	%p138, %p136, %p137;
	selp.u64 	%rd353, 1, 0, %p138;
$L__BB0_66:
	shl.b64 	%rd233, %rd353, 2;
	add.s64 	%rd234, %rd1, %rd233;
	st.global.u32 	[%rd234], %r2;
	ld.global.u32 	%r74, [%rd3];
	setp.gt.s32 	%p139, %r2, %r74;
	mov.b64 	%rd354, 1;
	@%p139 bra 	$L__BB0_68;
	ld.global.u32 	%r75, [%rd2+140];
	setp.eq.s32 	%p140, %r2, %r75;
	setp.gt.u32 	%p141, %r3, 35;
	and.pred  	%p142, %p140, %p141;
	selp.u64 	%rd354, 1, 0, %p142;
$L__BB0_68:
	shl.b64 	%rd236, %rd354, 2;
	add.s64 	%rd237, %rd1, %rd236;
	st.global.u32 	[%rd237], %r2;
	ld.global.u32 	%r76, [%rd3];
	setp.gt.s32 	%p143, %r2, %r76;
	mov.b64 	%rd355, 1;
	@%p143 bra 	$L__BB0_70;
	ld.global.u32 	%r77, [%rd2+144];
	setp.eq.s32 	%p144, %r2, %r77;
	setp.gt.u32 	%p145, %r3, 36;
	and.pred  	%p146, %p144, %p145;
	selp.u64 	%rd355, 1, 0, %p146;
$L__BB0_70:
	shl.b64 	%rd239, %rd355, 2;
	add.s64 	%rd240, %rd1, %rd239;
	st.global.u32 	[%rd240], %r2;
	ld.global.u32 	%r78, [%rd3];
	setp.gt.s32 	%p147, %r2, %r78;
	mov.b64 	%rd356, 1;
	@%p147 bra 	$L__BB0_72;
	ld.global.u32 	%r79, [%rd2+148];
	setp.eq.s32 	%p148, %r2, %r79;
	setp.gt.u32 	%p149, %r3, 37;
	and.pred  	%p150, %p148, %p149;
	selp.u64 	%rd356, 1, 0, %p150;
$L__BB0_72:
	shl.b64 	%rd242, %rd356, 2;
	add.s64 	%rd243, %rd1, %rd242;
	st.global.u32 	[%rd243], %r2;
	ld.global.u32 	%r80, [%rd3];
	setp.gt.s32 	%p151, %r2, %r80;
	mov.b64 	%rd357, 1;
	@%p151 bra 	$L__BB0_74;
	ld.global.u32 	%r81, [%rd2+152];
	setp.eq.s32 	%p152, %r2, %r81;
	setp.gt.u32 	%p153, %r3, 38;
	and.pred  	%p154, %p152, %p153;
	selp.u64 	%rd357, 1, 0, %p154;
$L__BB0_74:
	shl.b64 	%rd245, %rd357, 2;
	add.s64 	%rd246, %rd1, %rd245;
	st.global.u32 	[%rd246], %r2;
	ld.global.u32 	%r82, [%rd3];
	setp.gt.s32 	%p155, %r2, %r82;
	mov.b64 	%rd358, 1;
	@%p155 bra 	$L__BB0_76;
	ld.global.u32 	%r83, [%rd2+156];
	setp.eq.s32 	%p156, %r2, %r83;
	setp.gt.u32 	%p157, %r3, 39;
	and.pred  	%p158, %p156, %p157;
	selp.u64 	%rd358, 1, 0, %p158;
$L__BB0_76:
	shl.b64 	%rd248, %rd358, 2;
	add.s64 	%rd249, %rd1, %rd248;
	st.global.u32 	[%rd249], %r2;
	ld.global.u32 	%r84, [%rd3];
	setp.gt.s32 	%p159, %r2, %r84;
	mov.b64 	%rd359, 1;
	@%p159 bra 	$L__BB0_78;
	ld.global.u32 	%r85, [%rd2+160];
	setp.eq.s32 	%p160, %r2, %r85;
	setp.gt.u32 	%p161, %r3, 40;
	and.pred  	%p162, %p160, %p161;
	selp.u64 	%rd359, 1, 0, %p162;
$L__BB0_78:
	shl.b64 	%rd251, %rd359, 2;
	add.s64 	%rd252, %rd1, %rd251;
	st.global.u32 	[%rd252], %r2;
	ld.global.u32 	%r86, [%rd3];
	setp.gt.s32 	%p163, %r2, %r86;
	mov.b64 	%rd360, 1;
	@%p163 bra 	$L__BB0_80;
	ld.global.u32 	%r87, [%rd2+164];
	setp.eq.s32 	%p164, %r2, %r87;
	setp.gt.u32 	%p165, %r3, 41;
	and.pred  	%p166, %p164, %p165;
	selp.u64 	%rd360, 1, 0, %p166;
$L__BB0_80:
	shl.b64 	%rd254, %rd360, 2;
	add.s64 	%rd255, %rd1, %rd254;
	st.global.u32 	[%rd255], %r2;
	ld.global.u32 	%r88, [%rd3];
	setp.gt.s32 	%p167, %r2, %r88;
	mov.b64 	%rd361, 1;
	@%p167 bra 	$L__BB0_82;
	ld.global.u32 	%r89, [%rd2+168];
	setp.eq.s32 	%p168, %r2, %r89;
	setp.gt.u32 	%p169, %r3, 42;
	and.pred  	%p170, %p168, %p169;
	selp.u64 	%rd361, 1, 0, %p170;
$L__BB0_82:
	shl.b64 	%rd257, %rd361, 2;
	add.s64 	%rd258, %rd1, %rd257;
	st.global.u32 	[%rd258], %r2;
	ld.global.u32 	%r90, [%rd3];
	setp.gt.s32 	%p171, %r2, %r90;
	mov.b64 	%rd362, 1;
	@%p171 bra 	$L__BB0_84;
	ld.global.u32 	%r91, [%rd2+172];
	setp.eq.s32 	%p172, %r2, %r91;
	setp.gt.u32 	%p173, %r3, 43;
	and.pred  	%p174, %p172, %p173;
	selp.u64 	%rd362, 1, 0, %p174;
$L__BB0_84:
	shl.b64 	%rd260, %rd362, 2;
	add.s64 	%rd261, %rd1, %rd260;
	st.global.u32 	[%rd261], %r2;
	ld.global.u32 	%r92, [%rd3];
	setp.gt.s32 	%p175, %r2, %r92;
	mov.b64 	%rd363, 1;
	@%p175 bra 	$L__BB0_86;
	ld.global.u32 	%r93, [%rd2+176];
	setp.eq.s32 	%p176, %r2, %r93;
	setp.gt.u32 	%p177, %r3, 44;
	and.pred  	%p178, %p176, %p177;
	selp.u64 	%rd363, 1, 0, %p178;
$L__BB0_86:
	shl.b64 	%rd263, %rd363, 2;
	add.s64 	%rd264, %rd1, %rd263;
	st.global.u32 	[%rd264], %r2;
	ld.global.u32 	%r94, [%rd3];
	setp.gt.s32 	%p179, %r2, %r94;
	mov.b64 	%rd364, 1;
	@%p179 bra 	$L__BB0_88;
	ld.global.u32 	%r95, [%rd2+180];
	setp.eq.s32 	%p180, %r2, %r95;
	setp.gt.u32 	%p181, %r3, 45;
	and.pred  	%p182, %p180, %p181;
	selp.u64 	%rd364, 1, 0, %p182;
$L__BB0_88:
	shl.b64 	%rd266, %rd364, 2;
	add.s64 	%rd267, %rd1, %rd266;
	st.global.u32 	[%rd267], %r2;
	ld.global.u32 	%r96, [%rd3];
	setp.gt.s32 	%p183, %r2, %r96;
	mov.b64 	%rd365, 1;
	@%p183 bra 	$L__BB0_90;
	ld.global.u32 	%r97, [%rd2+184];
	setp.eq.s32 	%p184, %r2, %r97;
	setp.gt.u32 	%p185, %r3, 46;
	and.pred  	%p186, %p184, %p185;
	selp.u64 	%rd365, 1, 0, %p186;
$L__BB0_90:
	shl.b64 	%rd269, %rd365, 2;
	add.s64 	%rd270, %rd1, %rd269;
	st.global.u32 	[%rd270], %r2;
	ld.global.u32 	%r98, [%rd3];
	setp.gt.s32 	%p187, %r2, %r98;
	mov.b64 	%rd366, 1;
	@%p187 bra 	$L__BB0_92;
	ld.global.u32 	%r99, [%rd2+188];
	setp.eq.s32 	%p188, %r2, %r99;
	setp.gt.u32 	%p189, %r3, 47;
	and.pred  	%p190, %p188, %p189;
	selp.u64 	%rd366, 1, 0, %p190;
$L__BB0_92:
	shl.b64 	%rd272, %rd366, 2;
	add.s64 	%rd273, %rd1, %rd272;
	st.global.u32 	[%rd273], %r2;
	ld.global.u32 	%r100, [%rd3];
	setp.gt.s32 	%p191, %r2, %r100;
	mov.b64 	%rd367, 1;
	@%p191 bra 	$L__BB0_94;
	ld.global.u32 	%r101, [%rd2+192];
	setp.eq.s32 	%p192, %r2, %r101;
	setp.gt.u32 	%p193, %r3, 48;
	and.pred  	%p194, %p192, %p193;
	selp.u64 	%rd367, 1, 0, %p194;
$L__BB0_94:
	shl.b64 	%rd275, %rd367, 2;
	add.s64 	%rd276, %rd1, %rd275;
	st.global.u32 	[%rd276], %r2;
	ld.global.u32 	%r102, [%rd3];
	setp.gt.s32 	%p195, %r2, %r102;
	mov.b64 	%rd368, 1;
	@%p195 bra 	$L__BB0_96;
	ld.global.u32 	%r103, [%rd2+196];
	setp.eq.s32 	%p196, %r2, %r103;
	setp.gt.u32 	%p197, %r3, 49;
	and.pred  	%p198, %p196, %p197;
	selp.u64 	%rd368, 1, 0, %p198;
$L__BB0_96:
	shl.b64 	%rd278, %rd368, 2;
	add.s64 	%rd279, %rd1, %rd278;
	st.global.u32 	[%rd279], %r2;
	ld.global.u32 	%r104, [%rd3];
	setp.gt.s32 	%p199, %r2, %r104;
	mov.b64 	%rd369, 1;
	@%p199 bra 	$L__BB0_98;
	ld.global.u32 	%r105, [%rd2+200];
	setp.eq.s32 	%p200, %r2, %r105;
	setp.gt.u32 	%p201, %r3, 50;
	and.pred  	%p202, %p200, %p201;
	selp.u64 	%rd369, 1, 0, %p202;
$L__BB0_98:
	shl.b64 	%rd281, %rd369, 2;
	add.s64 	%rd282, %rd1, %rd281;
	st.global.u32 	[%rd282], %r2;
	ld.global.u32 	%r106, [%rd3];
	setp.gt.s32 	%p203, %r2, %r106;
	mov.b64 	%rd370, 1;
	@%p203 bra 	$L__BB0_100;
	ld.global.u32 	%r107, [%rd2+204];
	setp.eq.s32 	%p204, %r2, %r107;
	setp.gt.u32 	%p205, %r3, 51;
	and.pred  	%p206, %p204, %p205;
	selp.u64 	%rd370, 1, 0, %p206;
$L__BB0_100:
	shl.b64 	%rd284, %rd370, 2;
	add.s64 	%rd285, %rd1, %rd284;
	st.global.u32 	[%rd285], %r2;
	ld.global.u32 	%r108, [%rd3];
	setp.gt.s32 	%p207, %r2, %r108;
	mov.b64 	%rd371, 1;
	@%p207 bra 	$L__BB0_102;
	ld.global.u32 	%r109, [%rd2+208];
	setp.eq.s32 	%p208, %r2, %r109;
	setp.gt.u32 	%p209, %r3, 52;
	and.pred  	%p210, %p208, %p209;
	selp.u64 	%rd371, 1, 0, %p210;
$L__BB0_102:
	shl.b64 	%rd287, %rd371, 2;
	add.s64 	%rd288, %rd1, %rd287;
	st.global.u32 	[%rd288], %r2;
	ld.global.u32 	%r110, [%rd3];
	setp.gt.s32 	%p211, %r2, %r110;
	mov.b64 	%rd372, 1;
	@%p211 bra 	$L__BB0_104;
	ld.global.u32 	%r111, [%rd2+212];
	setp.eq.s32 	%p212, %r2, %r111;
	setp.gt.u32 	%p213, %r3, 53;
	and.pred  	%p214, %p212, %p213;
	selp.u64 	%rd372, 1, 0, %p214;
$L__BB0_104:
	shl.b64 	%rd290, %rd372, 2;
	add.s64 	%rd291, %rd1, %rd290;
	st.global.u32 	[%rd291], %r2;
	ld.global.u32 	%r112, [%rd3];
	setp.gt.s32 	%p215, %r2, %r112;
	mov.b64 	%rd373, 1;
	@%p215 bra 	$L__BB0_106;
	ld.global.u32 	%r113, [%rd2+216];
	setp.eq.s32 	%p216, %r2, %r113;
	setp.gt.u32 	%p217, %r3, 54;
	and.pred  	%p218, %p216, %p217;
	selp.u64 	%rd373, 1, 0, %p218;
$L__BB0_106:
	shl.b64 	%rd293, %rd373, 2;
	add.s64 	%rd294, %rd1, %rd293;
	st.global.u32 	[%rd294], %r2;
	ld.global.u32 	%r114, [%rd3];
	setp.gt.s32 	%p219, %r2, %r114;
	mov.b64 	%rd374, 1;
	@%p219 bra 	$L__BB0_108;
	ld.global.u32 	%r115, [%rd2+220];
	setp.eq.s32 	%p220, %r2, %r115;
	setp.gt.u32 	%p221, %r3, 55;
	and.pred  	%p222, %p220, %p221;
	selp.u64 	%rd374, 1, 0, %p222;
$L__BB0_108:
	shl.b64 	%rd296, %rd374, 2;
	add.s64 	%rd297, %rd1, %rd296;
	st.global.u32 	[%rd297], %r2;
	ld.global.u32 	%r116, [%rd3];
	setp.gt.s32 	%p223, %r2, %r116;
	mov.b64 	%rd375, 1;
	@%p223 bra 	$L__BB0_110;
	ld.global.u32 	%r117, [%rd2+224];
	setp.eq.s32 	%p224, %r2, %r117;
	setp.gt.u32 	%p225, %r3, 56;
	and.pred  	%p226, %p224, %p225;
	selp.u64 	%rd375, 1, 0, %p226;
$L__BB0_110:
	shl.b64 	%rd299, %rd375, 2;
	add.s64 	%rd300, %rd1, %rd299;
	st.global.u32 	[%rd300], %r2;
	ld.global.u32 	%r118, [%rd3];
	setp.gt.s32 	%p227, %r2, %r118;
	mov.b64 	%rd376, 1;
	@%p227 bra 	$L__BB0_112;
	ld.global.u32 	%r119, [%rd2+228];
	setp.eq.s32 	%p228, %r2, %r119;
	setp.gt.u32 	%p229, %r3, 57;
	and.pred  	%p230, %p228, %p229;
	selp.u64 	%rd376, 1, 0, %p230;
$L__BB0_112:
	shl.b64 	%rd302, %rd376, 2;
	add.s64 	%rd303, %rd1, %rd302;
	st.global.u32 	[%rd303], %r2;
	ld.global.u32 	%r120, [%rd3];
	setp.gt.s32 	%p231, %r2, %r120;
	mov.b64 	%rd377, 1;
	@%p231 bra 	$L__BB0_114;
	ld.global.u32 	%r121, [%rd2+232];
	setp.eq.s32 	%p232, %r2, %r121;
	setp.gt.u32 	%p233, %r3, 58;
	and.pred  	%p234, %p232, %p233;
	selp.u64 	%rd377, 1, 0, %p234;
$L__BB0_114:
	shl.b64 	%rd305, %rd377, 2;
	add.s64 	%rd306, %rd1, %rd305;
	st.global.u32 	[%rd306], %r2;
	ld.global.u32 	%r122, [%rd3];
	setp.gt.s32 	%p235, %r2, %r122;
	mov.b64 	%rd378, 1;
	@%p235 bra 	$L__BB0_116;
	ld.global.u32 	%r123, [%rd2+236];
	setp.eq.s32 	%p236, %r2, %r123;
	setp.gt.u32 	%p237, %r3, 59;
	and.pred  	%p238, %p236, %p237;
	selp.u64 	%rd378, 1, 0, %p238;
$L__BB0_116:
	shl.b64 	%rd308, %rd378, 2;
	add.s64 	%rd309, %rd1, %rd308;
	st.global.u32 	[%rd309], %r2;
	ld.global.u32 	%r124, [%rd3];
	setp.gt.s32 	%p239, %r2, %r124;
	mov.b64 	%rd379, 1;
	@%p239 bra 	$L__BB0_118;
	ld.global.u32 	%r125, [%rd2+240];
	setp.eq.s32 	%p240, %r2, %r125;
	setp.gt.u32 	%p241, %r3, 60;
	and.pred  	%p242, %p240, %p241;
	selp.u64 	%rd379, 1, 0, %p242;
$L__BB0_118:
	shl.b64 	%rd311, %rd379, 2;
	add.s64 	%rd312, %rd1, %rd311;
	st.global.u32 	[%rd312], %r2;
	ld.global.u32 	%r126, [%rd3];
	setp.gt.s32 	%p243, %r2, %r126;
	mov.b64 	%rd380, 1;
	@%p243 bra 	$L__BB0_120;
	ld.global.u32 	%r127, [%rd2+244];
	setp.eq.s32 	%p244, %r2, %r127;
	setp.gt.u32 	%p245, %r3, 61;
	and.pred  	%p246, %p244, %p245;
	selp.u64 	%rd380, 1, 0, %p246;
$L__BB0_120:
	shl.b64 	%rd314, %rd380, 2;
	add.s64 	%rd315, %rd1, %rd314;
	st.global.u32 	[%rd315], %r2;
	ld.global.u32 	%r128, [%rd3];
	setp.gt.s32 	%p247, %r2, %r128;
	mov.b64 	%rd381, 1;
	@%p247 bra 	$L__BB0_122;
	ld.global.u32 	%r129, [%rd2+248];
	setp.eq.s32 	%p248, %r2, %r129;
	setp.gt.u32 	%p249, %r3, 62;
	and.pred  	%p250, %p248, %p249;
	selp.u64 	%rd381, 1, 0, %p250;
$L__BB0_122:
	shl.b64 	%rd317, %rd381, 2;
	add.s64 	%rd318, %rd1, %rd317;
	st.global.u32 	[%rd318], %r2;
	ld.global.u32 	%r130, [%rd3];
	setp.gt.s32 	%p251, %r2, %r130;
	mov.b64 	%rd382, 1;
	@%p251 bra 	$L__BB0_124;
	ld.global.u32 	%r131, [%rd2+252];
	setp.eq.s32 	%p252, %r2, %r131;
	setp.gt.u32 	%p253, %r3, 63;
	and.pred  	%p254, %p252, %p253;
	selp.u64 	%rd382, 1, 0, %p254;
$L__BB0_124:
	shl.b64 	%rd319, %rd382, 2;
	add.s64 	%rd320, %rd1, %rd319;
	st.global.u32 	[%rd320], %r2;
	ret;

}


// ===== COMPILED SASS (sm_100) =====

	.target	sm_100

	.elftype	@"ET_EXEC"


//--------------------- .note.nv.tkinfo           --------------------------
	.section	.note.nv.tkinfo,"",@"SHT_NOTE"
	.sectionflags	@"SHF_NOTE_NV_TKINFO"
	.tkinfo
        /*0018*/ 	.word	0x00000002
        /*0030*/ 	.string	""
        /*0030*/ 	.string	"ptxas"
        /*0030*/ 	.string	"Cuda compilation tools, release 13.0, V13.0.88"
        /*0030*/ 	.string	"Build cuda_13.0.r13.0/compiler.36424714_0"
        /*0030*/ 	.string	"-arch sm_100 -m 64 "



//--------------------- .note.nv.cuinfo           --------------------------
	.section	.note.nv.cuinfo,"",@"SHT_NOTE"
	.sectionflags	@"SHF_NOTE_NV_CUINFO"
        /*0018*/ 	.short	0x0002
        /*001a*/ 	.short	0x0064
        /*001c*/ 	.short	0x0082
	.zero		2


//--------------------- .nv.info                  --------------------------
	.section	.nv.info,"",@"SHT_CUDA_INFO"
	.align	4


	//----- nvinfo : EIATTR_REGCOUNT
	.align		4
        /*0000*/ 	.byte	0x04, 0x2f
        /*0002*/ 	.short	(.L_1 - .L_0)
	.align		4
.L_0:
        /*0004*/ 	.word	index@(_Z8RankSortPiS_)
        /*0008*/ 	.word	0x0000000f


	//----- nvinfo : EIATTR_FRAME_SIZE
	.align		4
.L_1:
        /*000c*/ 	.byte	0x04, 0x11
        /*000e*/ 	.short	(.L_3 - .L_2)
	.align		4
.L_2:
        /*0010*/ 	.word	index@(_Z8RankSortPiS_)
        /*0014*/ 	.word	0x00000000


	//----- nvinfo : EIATTR_MIN_STACK_SIZE
	.align		4
.L_3:
        /*0018*/ 	.byte	0x04, 0x12
        /*001a*/ 	.short	(.L_5 - .L_4)
	.align		4
.L_4:
        /*001c*/ 	.word	index@(_Z8RankSortPiS_)
        /*0020*/ 	.word	0x00000000
.L_5:


//--------------------- .nv.compat                --------------------------
	.section	.nv.compat,"",@"SHT_CUDA_COMPAT_INFO"
	.align	4
        /*0000*/ 	.byte	0x02, 0x09, 0x00, 0x00, 0x02, 0x02, 0x01, 0x00, 0x02, 0x05, 0x05, 0x00, 0x03, 0x07, 0x01, 0x01
        /*0010*/ 	.byte	0x02, 0x03, 0x00, 0x00, 0x02, 0x06, 0x01, 0x00, 0x04, 0x0b, 0x08, 0x00, 0x09, 0x00, 0x00, 0x00
        /*0020*/ 	.byte	0x00, 0x00, 0x00, 0x00


//--------------------- .nv.info._Z8RankSortPiS_  --------------------------
	.section	.nv.info._Z8RankSortPiS_,"",@"SHT_CUDA_INFO"
	.sectionflags	@""
	.align	4


	//----- nvinfo : EIATTR_CUDA_API_VERSION
	.align		4
        /*0000*/ 	.byte	0x04, 0x37
        /*0002*/ 	.short	(.L_7 - .L_6)
.L_6:
        /*0004*/ 	.word	0x00000082


	//----- nvinfo : EIATTR_KPARAM_INFO
	.align		4
.L_7:
        /*0008*/ 	.byte	0x04, 0x17
        /*000a*/ 	.short	(.L_9 - .L_8)
.L_8:
        /*000c*/ 	.word	0x00000000
        /*0010*/ 	.short	0x0001
        /*0012*/ 	.short	0x0008
        /*0014*/ 	.byte	0x00, 0xf5, 0x21, 0x00


	//----- nvinfo : EIATTR_KPARAM_INFO
	.align		4
.L_9:
        /*0018*/ 	.byte	0x04, 0x17
        /*001a*/ 	.short	(.L_11 - .L_10)
.L_10:
        /*001c*/ 	.word	0x00000000
        /*0020*/ 	.short	0x0000
        /*0022*/ 	.short	0x0000
        /*0024*/ 	.byte	0x00, 0xf5, 0x21, 0x00


	//----- nvinfo : EIATTR_SPARSE_MMA_MASK
	.align		4
.L_11:
        /*0028*/ 	.byte	0x03, 0x50
        /*002a*/ 	.short	0x0000


	//----- nvinfo : EIATTR_MAXREG_COUNT
	.align		4
        /*002c*/ 	.byte	0x03, 0x1b
        /*002e*/ 	.short	0x00ff


	//----- nvinfo : EIATTR_MERCURY_ISA_VERSION
	.align		4
        /*0030*/ 	.byte	0x03, 0x5f
        /*0032*/ 	.short	0x0101


	//----- nvinfo : EIATTR_VRC_CTA_INIT_COUNT
	.align		4
        /*0034*/ 	.byte	0x02, 0x4a
	.zero		1
	.zero		1


	//----- nvinfo : EIATTR_EXIT_INSTR_OFFSETS
	.align		4
        /*0038*/ 	.byte	0x04, 0x1c
        /*003a*/ 	.short	(.L_13 - .L_12)


	//   ....[0]....
.L_12:
        /*003c*/ 	.word	0x00002860


	//----- nvinfo : EIATTR_CRS_STACK_SIZE
	.align		4
.L_13:
        /*0040*/ 	.byte	0x04, 0x1e
        /*0042*/ 	.short	(.L_15 - .L_14)
.L_14:
        /*0044*/ 	.word	0x00000000


	//----- nvinfo : EIATTR_CBANK_PARAM_SIZE
	.align		4
.L_15:
        /*0048*/ 	.byte	0x03, 0x19
        /*004a*/ 	.short	0x0010


	//----- nvinfo : EIATTR_PARAM_CBANK
	.align		4
        /*004c*/ 	.byte	0x04, 0x0a
        /*004e*/ 	.short	(.L_17 - .L_16)
	.align		4
.L_16:
        /*0050*/ 	.word	index@(.nv.constant0._Z8RankSortPiS_)
        /*0054*/ 	.short	0x0380
        /*0056*/ 	.short	0x0010


	//----- nvinfo : EIATTR_SW_WAR
	.align		4
.L_17:
        /*0058*/ 	.byte	0x04, 0x36
        /*005a*/ 	.short	(.L_19 - .L_18)
.L_18:
        /*005c*/ 	.word	0x00000008
.L_19:


//--------------------- .nv.callgraph             --------------------------
	.section	.nv.callgraph,"",@"SHT_CUDA_CALLGRAPH"
	.align	4
	.sectionentsize	8
	.align		4
        /*0000*/ 	.word	0x00000000
	.align		4
        /*0004*/ 	.word	0xffffffff
	.align		4
        /*0008*/ 	.word	0x00000000
	.align		4
        /*000c*/ 	.word	0xfffffffe
	.align		4
        /*0010*/ 	.word	0x00000000
	.align		4
        /*0014*/ 	.word	0xfffffffd
	.align		4
        /*0018*/ 	.word	0x00000000
	.align		4
        /*001c*/ 	.word	0xfffffffc


//--------------------- .text._Z8RankSortPiS_     --------------------------
	.section	.text._Z8RankSortPiS_,"ax",@progbits
	.align	128
        .global         _Z8RankSortPiS_
        .type           _Z8RankSortPiS_,@function
        .size           _Z8RankSortPiS_,(.L_x_3 - _Z8RankSortPiS_)
        .other          _Z8RankSortPiS_,@"STO_CUDA_ENTRY STV_DEFAULT"
_Z8RankSortPiS_:
.text._Z8RankSortPiS_:
[----:B------:R-:W-:Y:S01]  /*0000*/  LDC R1, c[0x0][0x37c] ;  /* 0x0000df00ff017b82 */ /* 0x000fe20000000800 */
[----:B------:R-:W0:Y:S07]  /*0010*/  S2R R0, SR_TID.X ;  /* 0x0000000000007919 */ /* 0x000e2e0000002100 */
[----:B------:R-:W0:Y:S01]  /*0020*/  LDC.64 R4, c[0x0][0x380] ;  /* 0x0000e000ff047b82 */ /* 0x000e220000000a00 */
[----:B------:R-:W1:Y:S01]  /*0030*/  LDCU.64 UR4, c[0x0][0x358] ;  /* 0x00006b00ff0477ac */ /* 0x000e620008000a00 */
[----:B------:R-:W2:Y:S06]  /*0040*/  LDCU.64 UR6, c[0x0][0x388] ;  /* 0x00007100ff0677ac */ /* 0x000eac0008000a00 */
[----:B------:R-:W1:Y:S08]  /*0050*/  LDC.64 R2, c[0x0][0x380] ;  /* 0x0000e000ff027b82 */ /* 0x000e700000000a00 */
[----:B------:R-:W3:Y:S01]  /*0060*/  LDC.64 R10, c[0x0][0x388] ;  /* 0x0000e200ff0a7b82 */ /* 0x000ee20000000a00 */
[C---:B0-----:R-:W-:Y:S01]  /*0070*/  IMAD.WIDE.U32 R4, R0.reuse, 0x4, R4 ;  /* 0x0000000400047825 */ /* 0x041fe200078e0004 */
[----:B-1----:R-:W4:Y:S04]  /*0080*/  LDG.E R7, desc[UR4][R2.64] ;  /* 0x0000000402077981 */ /* 0x002f28000c1e1900 */
[----:B------:R-:W4:Y:S01]  /*0090*/  LDG.E R6, desc[UR4][R4.64] ;  /* 0x0000000404067981 */ /* 0x000f22000c1e1900 */
[----:B------:R-:W-:-:S04]  /*00a0*/  ISETP.NE.AND P0, PT, R0, RZ, PT ;  /* 0x000000ff0000720c */ /* 0x000fc80003f05270 */
[----:B----4-:R-:W-:-:S04]  /*00b0*/  ISETP.EQ.AND P0, PT, R6, R7, P0 ;  /* 0x000000070600720c */ /* 0x010fc80000702270 */
[----:B------:R-:W-:-:S05]  /*00c0*/  SEL R9, RZ, 0x1, !P0 ;  /* 0x00000001ff097807 */ /* 0x000fca0004000000 */
[----:B---3--:R-:W-:-:S05]  /*00d0*/  IMAD.WIDE.U32 R8, R9, 0x4, R10 ;  /* 0x0000000409087825 */ /* 0x008fca00078e000a */
[----:B------:R0:W-:Y:S04]  /*00e0*/  STG.E desc[UR4][R8.64], R6 ;  /* 0x0000000608007986 */ /* 0x0001e8000c101904 */
[----:B------:R-:W3:Y:S01]  /*00f0*/  LDG.E R7, desc[UR4][R2.64+0x4] ;  /* 0x0000040402077981 */ /* 0x000ee2000c1e1900 */
[----:B------:R-:W-:-:S04]  /*0100*/  ISETP.GT.U32.AND P0, PT, R0, 0x1, PT ;  /* 0x000000010000780c */ /* 0x000fc80003f04070 */
[----:B---3--:R-:W-:-:S04]  /*0110*/  ISETP.EQ.AND P0, PT, R6, R7, P0 ;  /* 0x000000070600720c */ /* 0x008fc80000702270 */
[----:B------:R-:W-:-:S05]  /*0120*/  SEL R7, RZ, 0x1, !P0 ;  /* 0x00000001ff077807 */ /* 0x000fca0004000000 */
[----:B------:R-:W-:-:S05]  /*0130*/  IMAD.WIDE.U32 R10, R7, 0x4, R10 ;  /* 0x00000004070a7825 */ /* 0x000fca00078e000a */
[----:B------:R1:W-:Y:S04]  /*0140*/  STG.E desc[UR4][R10.64], R6 ;  /* 0x000000060a007986 */ /* 0x0003e8000c101904 */
[----:B------:R-:W3:Y:S02]  /*0150*/  LDG.E R7, desc[UR4][R4.64] ;  /* 0x0000000404077981 */ /* 0x000ee4000c1e1900 */
[----:B---3--:R-:W-:-:S13]  /*0160*/  ISETP.GT.AND P1, PT, R6, R7, PT ;  /* 0x000000070600720c */ /* 0x008fda0003f24270 */
[----:B------:R-:W3:Y:S01]  /*0170*/  @!P1 LDG.E R7, desc[UR4][R2.64+0x8] ;  /* 0x0000080402079981 */ /* 0x000ee2000c1e1900 */
[----:B------:R-:W-:Y:S01]  /*0180*/  @!P1 ISETP.GT.U32.AND P0, PT, R0, 0x2, PT ;  /* 0x000000020000980c */ /* 0x000fe20003f04070 */
[----:B0-----:R-:W-:Y:S02]  /*0190*/  IMAD.MOV.U32 R9, RZ, RZ, 0x1 ;  /* 0x00000001ff097424 */ /* 0x001fe400078e00ff */
[----:B------:R-:W-:Y:S01]  /*01a0*/  IMAD.MOV.U32 R12, RZ, RZ, RZ ;  /* 0x000000ffff0c7224 */ /* 0x000fe200078e00ff */
[----:B---3--:R-:W-:-:S04]  /*01b0*/  @!P1 ISETP.EQ.AND P0, PT, R6, R7, P0 ;  /* 0x000000070600920c */ /* 0x008fc80000702270 */
[----:B------:R-:W-:-:S04]  /*01c0*/  @!P1 SEL R9, RZ, 0x1, !P0 ;  /* 0x00000001ff099807 */ /* 0x000fc80004000000 */
[----:B--2---:R-:W-:-:S04]  /*01d0*/  LEA R8, P0, R9, UR6, 0x2 ;  /* 0x0000000609087c11 */ /* 0x004fc8000f8010ff */
[----:B------:R-:W-:-:S05]  /*01e0*/  LEA.HI.X R9, R9, UR7, R12, 0x2, P0 ;  /* 0x0000000709097c11 */ /* 0x000fca00080f140c */
[----:B------:R0:W-:Y:S04]  /*01f0*/  STG.E desc[UR4][R8.64], R6 ;  /* 0x0000000608007986 */ /* 0x0001e8000c101904 */
[----:B------:R-:W2:Y:S02]  /*0200*/  LDG.E R7, desc[UR4][R4.64] ;  /* 0x0000000404077981 */ /* 0x000ea4000c1e1900 */
[----:B--2---:R-:W-:-:S13]  /*0210*/  ISETP.GT.AND P1, PT, R6, R7, PT ;  /* 0x000000070600720c */ /* 0x004fda0003f24270 */
[----:B------:R-:W2:Y:S01]  /*0220*/  @!P1 LDG.E R7, desc[UR4][R2.64+0xc] ;  /* 0x00000c0402079981 */ /* 0x000ea2000c1e1900 */
[----:B------:R-:W-:Y:S01]  /*0230*/  @!P1 ISETP.GT.U32.AND P0, PT, R0, 0x3, PT ;  /* 0x000000030000980c */ /* 0x000fe20003f04070 */
[----:B-1----:R-:W-:-:S03]  /*0240*/  IMAD.MOV.U32 R11, RZ, RZ, 0x1 ;  /* 0x00000001ff0b7424 */ /* 0x002fc600078e00ff */
[----:B--2---:R-:W-:-:S04]  /*0250*/  @!P1 ISETP.EQ.AND P0, PT, R6, R7, P0 ;  /* 0x000000070600920c */ /* 0x004fc80000702270 */
[----:B------:R-:W-:-:S04]  /*0260*/  @!P1 SEL R11, RZ, 0x1, !P0 ;  /* 0x00000001ff0b9807 */ /* 0x000fc80004000000 */
[----:B------:R-:W-:-:S04]  /*0270*/  LEA R10, P0, R11, UR6, 0x2 ;  /* 0x000000060b0a7c11 */ /* 0x000fc8000f8010ff */
[----:B------:R-:W-:-:S05]  /*0280*/  LEA.HI.X R11, R11, UR7, R12, 0x2, P0 ;  /* 0x000000070b0b7c11 */ /* 0x000fca00080f140c */
[----:B------:R1:W-:Y:S04]  /*0290*/  STG.E desc[UR4][R10.64], R6 ;  /* 0x000000060a007986 */ /* 0x0003e8000c101904 */
[----:B------:R-:W2:Y:S02]  /*02a0*/  LDG.E R7, desc[UR4][R4.64] ;  /* 0x0000000404077981 */ /* 0x000ea4000c1e1900 */
[----:B--2---:R-:W-:-:S13]  /*02b0*/  ISETP.GT.AND P1, PT, R6, R7, PT ;  /* 0x000000070600720c */ /* 0x004fda0003f24270 */
[----:B------:R-:W2:Y:S01]  /*02c0*/  @!P1 LDG.E R7, desc[UR4][R2.64+0x10] ;  /* 0x0000100402079981 */ /* 0x000ea2000c1e1900 */
[----:B------:R-:W-:Y:S01]  /*02d0*/  @!P1 ISETP.GT.U32.AND P0, PT, R0, 0x4, PT ;  /* 0x000000040000980c */ /* 0x000fe20003f04070 */
[----:B0-----:R-:W-:-:S03]  /*02e0*/  IMAD.MOV.U32 R9, RZ, RZ, 0x1 ;  /* 0x00000001ff097424 */ /* 0x001fc600078e00ff */
        /* <DEDUP_REMOVED lines=585> */
[----:B------:R-:W2:Y:S01]  /*2780*/  LDG.E R5, desc[UR4][R4.64] ;  /* 0x0000000404057981 */ /* 0x000ea2000c1e1900 */
[----:B------:R-:W-:Y:S01]  /*2790*/  BSSY.RECONVERGENT B0, `(.L_x_0) ;  /* 0x0000009000007945 */ /* 0x000fe20003800200 */
[----:B-1----:R-:W-:Y:S02]  /*27a0*/  IMAD.MOV.U32 R10, RZ, RZ, RZ ;  /* 0x000000ffff0a7224 */ /* 0x002fe400078e00ff */
[----:B------:R-:W-:Y:S01]  /*27b0*/  IMAD.MOV.U32 R7, RZ, RZ, 0x1 ;  /* 0x00000001ff077424 */ /* 0x000fe200078e00ff */
[----:B--2---:R-:W-:-:S13]  /*27c0*/  ISETP.GT.AND P0, PT, R6, R5, PT ;  /* 0x000000050600720c */ /* 0x004fda0003f04270 */
[----:B0-----:R-:W-:Y:S05]  /*27d0*/  @P0 BRA `(.L_x_1) ;  /* 0x0000000000100947 */ /* 0x001fea0003800000 */
[----:B------:R-:W2:Y:S01]  /*27e0*/  LDG.E R3, desc[UR4][R2.64+0xfc] ;  /* 0x0000fc0402037981 */ /* 0x000ea2000c1e1900 */
[----:B------:R-:W-:-:S04]  /*27f0*/  ISETP.GT.U32.AND P0, PT, R0, 0x3f, PT ;  /* 0x0000003f0000780c */ /* 0x000fc80003f04070 */
[----:B--2---:R-:W-:-:S04]  /*2800*/  ISETP.EQ.AND P0, PT, R6, R3, P0 ;  /* 0x000000030600720c */ /* 0x004fc80000702270 */
[----:B------:R-:W-:-:S09]  /*2810*/  SEL R7, RZ, 0x1, !P0 ;  /* 0x00000001ff077807 */ /* 0x000fd20004000000 */
.L_x_1:
[----:B------:R-:W-:Y:S05]  /*2820*/  BSYNC.RECONVERGENT B0 ;  /* 0x0000000000007941 */ /* 0x000fea0003800200 */
.L_x_0:
[----:B------:R-:W-:-:S04]  /*2830*/  LEA R2, P0, R7, UR6, 0x2 ;  /* 0x0000000607027c11 */ /* 0x000fc8000f8010ff */
[----:B------:R-:W-:-:S05]  /*2840*/  LEA.HI.X R3, R7, UR7, R10, 0x2, P0 ;  /* 0x0000000707037c11 */ /* 0x000fca00080f140a */
[----:B------:R-:W-:Y:S01]  /*2850*/  STG.E desc[UR4][R2.64], R6 ;  /* 0x0000000602007986 */ /* 0x000fe2000c101904 */
[----:B------:R-:W-:Y:S05]  /*2860*/  EXIT ;  /* 0x000000000000794d */ /* 0x000fea0003800000 */
.L_x_2:
[----:B------:R-:W-:-:S00]  /*2870*/  BRA `(.L_x_2) ;  /* 0xfffffffc00fc7947 */ /* 0x000fc0000383ffff */
[----:B------:R-:W-:-:S00]  /*2880*/  NOP ;  /* 0x0000000000007918 */ /* 0x000fc00000000000 */
[----:B------:R-:W-:-:S00]  /*2890*/  NOP ;  /* 0x0000000000007918 */ /* 0x000fc00000000000 */
[----:B------:R-:W-:-:S00]  /*28a0*/  NOP ;  /* 0x0000000000007918 */ /* 0x000fc00000000000 */
[----:B------:R-:W-:-:S00]  /*28b0*/  NOP ;  /* 0x0000000000007918 */ /* 0x000fc00000000000 */
[----:B------:R-:W-:-:S00]  /*28c0*/  NOP ;  /* 0x0000000000007918 */ /* 0x000fc00000000000 */
[----:B------:R-:W-:-:S00]  /*28d0*/  NOP ;  /* 0x0000000000007918 */ /* 0x000fc00000000000 */
[----:B------:R-:W-:-:S00]  /*28e0*/  NOP ;  /* 0x0000000000007918 */ /* 0x000fc00000000000 */
[----:B------:R-:W-:-:S00]  /*28f0*/  NOP ;  /* 0x0000000000007918 */ /* 0x000fc00000000000 */
.L_x_3:


//--------------------- .nv.shared.reserved.0     --------------------------
	.section	.nv.shared.reserved.0,"aw",@nobits
	.weak		__nv_reservedSMEM_offset_0_alias
	.size		__nv_reservedSMEM_offset_0_alias, 0, 64
	.other		__nv_reservedSMEM_offset_0_alias,@"STO_CUDA_RESERVED_SHARED STV_DEFAULT"
__nv_reservedSMEM_offset_0_alias:
	.zero		0
	.zero		64


//--------------------- .nv.constant0._Z8RankSortPiS_ --------------------------
	.section	.nv.constant0._Z8RankSortPiS_,"a",@progbits
	.sectionflags	@""
	.align	4
.nv.constant0._Z8RankSortPiS_:
	.zero		912


//--------------------- SYMBOLS --------------------------

	.type		.nv.reservedSmem.offset0,@object
	.size		.nv.reservedSmem.offset0,0x4
